//
// Generated by NVIDIA NVVM Compiler
//
// Compiler Build ID: CL-36424714
// Cuda compilation tools, release 13.0, V13.0.88
// Based on NVVM 20.0.0
//

.version 9.0
.target sm_100
.address_size 64

	// .globl	_Z3otpPiS_

.visible .entry _Z3otpPiS_(
	.param .u64 .ptr .align 1 _Z3otpPiS__param_0,
	.param .u64 .ptr .align 1 _Z3otpPiS__param_1
)
{
	.reg .b32 	%r<5>;
	.reg .b64 	%rd<7>;

	ld.param.u64 	%rd1, [_Z3otpPiS__param_0];
	ld.param.u64 	%rd2, [_Z3otpPiS__param_1];
	cvta.to.global.u64 	%rd3, %rd2;
	cvta.to.global.u64 	%rd4, %rd1;
	mov.u32 	%r1, %tid.x;
	mul.wide.u32 	%rd5, %r1, 4;
	add.s64 	%rd6, %rd4, %rd5;
	ld.global.u32 	%r2, [%rd6];
	ld.global.u32 	%r3, [%rd3];
	xor.b32  	%r4, %r3, %r2;
	st.global.u32 	[%rd6], %r4;
	ret;

}


// ===== COMPILED SASS (sm_100) =====

	.target	sm_100

	.elftype	@"ET_EXEC"


//--------------------- .note.nv.tkinfo           --------------------------
	.section	.note.nv.tkinfo,"",@"SHT_NOTE"
	.sectionflags	@"SHF_NOTE_NV_TKINFO"
	.tkinfo
        /*0018*/ 	.word	0x00000002
        /*0030*/ 	.string	""
        /*0030*/ 	.string	"ptxas"
        /*0030*/ 	.string	"Cuda compilation tools, release 13.0, V13.0.88"
        /*0030*/ 	.string	"Build cuda_13.0.r13.0/compiler.36424714_0"
        /*0030*/ 	.string	"-arch sm_100 -m 64 "



//--------------------- .note.nv.cuinfo           --------------------------
	.section	.note.nv.cuinfo,"",@"SHT_NOTE"
	.sectionflags	@"SHF_NOTE_NV_CUINFO"
        /*0018*/ 	.short	0x0002
        /*001a*/ 	.short	0x0064
        /*001c*/ 	.short	0x0082
	.zero		2


//--------------------- .nv.info                  --------------------------
	.section	.nv.info,"",@"SHT_CUDA_INFO"
	.align	4


	//----- nvinfo : EIATTR_REGCOUNT
	.align		4
        /*0000*/ 	.byte	0x04, 0x2f
        /*0002*/ 	.short	(.L_1 - .L_0)
	.align		4
.L_0:
        /*0004*/ 	.word	index@(_Z3otpPiS_)
        /*0008*/ 	.word	0x0000000a


	//----- nvinfo : EIATTR_FRAME_SIZE
	.align		4
.L_1:
        /*000c*/ 	.byte	0x04, 0x11
        /*000e*/ 	.short	(.L_3 - .L_2)
	.align		4
.L_2:
        /*0010*/ 	.word	index@(_Z3otpPiS_)
        /*0014*/ 	.word	0x00000000


	//----- nvinfo : EIATTR_MIN_STACK_SIZE
	.align		4
.L_3:
        /*0018*/ 	.byte	0x04, 0x12
        /*001a*/ 	.short	(.L_5 - .L_4)
	.align		4
.L_4:
        /*001c*/ 	.word	index@(_Z3otpPiS_)
        /*0020*/ 	.word	0x00000000
.L_5:


//--------------------- .nv.compat                --------------------------
	.section	.nv.compat,"",@"SHT_CUDA_COMPAT_INFO"
	.align	4
        /*0000*/ 	.byte	0x02, 0x09, 0x00, 0x00, 0x02, 0x02, 0x01, 0x00, 0x02, 0x05, 0x05, 0x00, 0x03, 0x07, 0x01, 0x01
        /*0010*/ 	.byte	0x02, 0x03, 0x00, 0x00, 0x02, 0x06, 0x01, 0x00, 0x04, 0x0b, 0x08, 0x00, 0x09, 0x00, 0x00, 0x00
        /*0020*/ 	.byte	0x00, 0x00, 0x00, 0x00


//--------------------- .nv.info._Z3otpPiS_       --------------------------
	.section	.nv.info._Z3otpPiS_,"",@"SHT_CUDA_INFO"
	.sectionflags	@""
	.align	4


	//----- nvinfo : EIATTR_CUDA_API_VERSION
	.align		4
        /*0000*/ 	.byte	0x04, 0x37
        /*0002*/ 	.short	(.L_7 - .L_6)
.L_6:
        /*0004*/ 	.word	0x00000082


	//----- nvinfo : EIATTR_KPARAM_INFO
	.align		4
.L_7:
        /*0008*/ 	.byte	0x04, 0x17
        /*000a*/ 	.short	(.L_9 - .L_8)
.L_8:
        /*000c*/ 	.word	0x00000000
        /*0010*/ 	.short	0x0001
        /*0012*/ 	.short	0x0008
        /*0014*/ 	.byte	0x00, 0xf5, 0x21, 0x00


	//----- nvinfo : EIATTR_KPARAM_INFO
	.align		4
.L_9:
        /*0018*/ 	.byte	0x04, 0x17
        /*001a*/ 	.short	(.L_11 - .L_10)
.L_10:
        /*001c*/ 	.word	0x00000000
        /*0020*/ 	.short	0x0000
        /*0022*/ 	.short	0x0000
        /*0024*/ 	.byte	0x00, 0xf5, 0x21, 0x00


	//----- nvinfo : EIATTR_SPARSE_MMA_MASK
	.align		4
.L_11:
        /*0028*/ 	.byte	0x03, 0x50
        /*002a*/ 	.short	0x0000


	//----- nvinfo : EIATTR_MAXREG_COUNT
	.align		4
        /*002c*/ 	.byte	0x03, 0x1b
        /*002e*/ 	.short	0x00ff


	//----- nvinfo : EIATTR_MERCURY_ISA_VERSION
	.align		4
        /*0030*/ 	.byte	0x03, 0x5f
        /*0032*/ 	.short	0x0101


	//----- nvinfo : EIATTR_VRC_CTA_INIT_COUNT
	.align		4
        /*0034*/ 	.byte	0x02, 0x4a
	.zero		1
	.zero		1


	//----- nvinfo : EIATTR_EXIT_INSTR_OFFSETS
	.align		4
        /*0038*/ 	.byte	0x04, 0x1c
        /*003a*/ 	.short	(.L_13 - .L_12)


	//   ....[0]....
.L_12:
        /*003c*/ 	.word	0x000000a0


	//----- nvinfo : EIATTR_CBANK_PARAM_SIZE
	.align		4
.L_13:
        /*0040*/ 	.byte	0x03, 0x19
        /*0042*/ 	.short	0x0010


	//----- nvinfo : EIATTR_PARAM_CBANK
	.align		4
        /*0044*/ 	.byte	0x04, 0x0a
        /*0046*/ 	.short	(.L_15 - .L_14)
	.align		4
.L_14:
        /*0048*/ 	.word	index@(.nv.constant0._Z3otpPiS_)
        /*004c*/ 	.short	0x0380
        /*004e*/ 	.short	0x0010


	//----- nvinfo : EIATTR_SW_WAR
	.align		4
.L_15:
        /*0050*/ 	.byte	0x04, 0x36
        /*0052*/ 	.short	(.L_17 - .L_16)
.L_16:
        /*0054*/ 	.word	0x00000008
.L_17:


//--------------------- .nv.callgraph             --------------------------
	.section	.nv.callgraph,"",@"SHT_CUDA_CALLGRAPH"
	.align	4
	.sectionentsize	8
	.align		4
        /*0000*/ 	.word	0x00000000
	.align		4
        /*0004*/ 	.word	0xffffffff
	.align		4
        /*0008*/ 	.word	0x00000000
	.align		4
        /*000c*/ 	.word	0xfffffffe
	.align		4
        /*0010*/ 	.word	0x00000000
	.align		4
        /*0014*/ 	.word	0xfffffffd
	.align		4
        /*0018*/ 	.word	0x00000000
	.align		4
        /*001c*/ 	.word	0xfffffffc


//--------------------- .text._Z3otpPiS_          --------------------------
	.section	.text._Z3otpPiS_,"ax",@progbits
	.align	128
        .global         _Z3otpPiS_
        .type           _Z3otpPiS_,@function
        .size           _Z3otpPiS_,(.L_x_1 - _Z3otpPiS_)
        .other          _Z3otpPiS_,@"STO_CUDA_ENTRY STV_DEFAULT"
_Z3otpPiS_:
.text._Z3otpPiS_:
[----:B------:R-:W-:Y:S01]  /*0000*/  LDC R1, c[0x0][0x37c] ;  /* 0x0000df00ff017b82 */ /* 0x000fe20000000800 */
[----:B------:R-:W0:Y:S07]  /*0010*/  S2R R7, SR_TID.X ;  /* 0x0000000000077919 */ /* 0x000e2e0000002100 */
[----:B------:R-:W0:Y:S01]  /*0020*/  LDC.64 R2, c[0x0][0x380] ;  /* 0x0000e000ff027b82 */ /* 0x000e220000000a00 */
[----:B------:R-:W1:Y:S07]  /*0030*/  LDCU.64 UR4, c[0x0][0x358] ;  /* 0x00006b00ff0477ac */ /* 0x000e6e0008000a00 */
[----:B------:R-:W1:Y:S01]  /*0040*/  LDC.64 R4, c[0x0][0x388] ;  /* 0x0000e200ff047b82 */ /* 0x000e620000000a00 */
[----:B0-----:R-:W-:Y:S01]  /*0050*/  IMAD.WIDE.U32 R2, R7, 0x4, R2 ;  /* 0x0000000407027825 */ /* 0x001fe200078e0002 */
[----:B-1----:R-:W2:Y:S04]  /*0060*/  LDG.E R5, desc[UR4][R4.64] ;  /* 0x0000000404057981 */ /* 0x002ea8000c1e1900 */
[----:B------:R-:W2:Y:S02]  /*0070*/  LDG.E R0, desc[UR4][R2.64] ;  /* 0x0000000402007981 */ /* 0x000ea4000c1e1900 */
[----:B--2---:R-:W-:-:S05]  /*0080*/  LOP3.LUT R7, R5, R0, RZ, 0x3c, !PT ;  /* 0x0000000005077212 */ /* 0x004fca00078e3cff */
[----:B------:R-:W-:Y:S01]  /*0090*/  STG.E desc[UR4][R2.64], R7 ;  /* 0x0000000702007986 */ /* 0x000fe2000c101904 */
[----:B------:R-:W-:Y:S05]  /*00a0*/  EXIT ;  /* 0x000000000000794d */ /* 0x000fea0003800000 */
.L_x_0:
[----:B------:R-:W-:-:S00]  /*00b0*/  BRA `(.L_x_0) ;  /* 0xfffffffc00fc7947 */ /* 0x000fc0000383ffff */
[----:B------:R-:W-:-:S00]  /*00c0*/  NOP ;  /* 0x0000000000007918 */ /* 0x000fc00000000000 */
        /* <DEDUP_REMOVED lines=11> */
.L_x_1:


//--------------------- .nv.shared.reserved.0     --------------------------
	.section	.nv.shared.reserved.0,"aw",@nobits
	.weak		__nv_reservedSMEM_offset_0_alias
	.size		__nv_reservedSMEM_offset_0_alias, 0, 64
	.other		__nv_reservedSMEM_offset_0_alias,@"STO_CUDA_RESERVED_SHARED STV_DEFAULT"
__nv_reservedSMEM_offset_0_alias:
	.zero		0
	.zero		64


//--------------------- .nv.constant0._Z3otpPiS_  --------------------------
	.section	.nv.constant0._Z3otpPiS_,"a",@progbits
	.sectionflags	@""
	.align	4
.nv.constant0._Z3otpPiS_:
	.zero		912


//--------------------- SYMBOLS --------------------------

	.type		.nv.reservedSmem.offset0,@object
	.size		.nv.reservedSmem.offset0,0x4
